//
// Generated by NVIDIA NVVM Compiler
//
// Compiler Build ID: CL-36424714
// Cuda compilation tools, release 13.0, V13.0.88
// Based on NVVM 20.0.0
//

.version 9.0
.target sm_100
.address_size 64

	// .globl	_Z12AccessKernelPfS_l

.visible .entry _Z12AccessKernelPfS_l(
	.param .u64 .ptr .align 1 _Z12AccessKernelPfS_l_param_0,
	.param .u64 .ptr .align 1 _Z12AccessKernelPfS_l_param_1,
	.param .u64 _Z12AccessKernelPfS_l_param_2
)
{
	.reg .pred 	%p<3>;
	.reg .b32 	%r<8>;
	.reg .b32 	%f<2>;
	.reg .b64 	%rd<13>;

	ld.param.u64 	%rd6, [_Z12AccessKernelPfS_l_param_0];
	ld.param.u64 	%rd7, [_Z12AccessKernelPfS_l_param_1];
	ld.param.u64 	%rd8, [_Z12AccessKernelPfS_l_param_2];
	mov.u32 	%r7, %tid.x;
	cvt.u64.u32 	%rd12, %r7;
	setp.le.s64 	%p1, %rd8, %rd12;
	@%p1 bra 	$L__BB0_3;
	mov.u32 	%r5, %ntid.x;
	mov.u32 	%r6, %nctaid.x;
	mul.lo.s32 	%r2, %r5, %r6;
	cvta.to.global.u64 	%rd2, %rd6;
	cvta.to.global.u64 	%rd3, %rd7;
$L__BB0_2:
	shl.b64 	%rd9, %rd12, 2;
	add.s64 	%rd10, %rd2, %rd9;
	ld.global.f32 	%f1, [%rd10];
	add.s64 	%rd11, %rd3, %rd9;
	st.global.f32 	[%rd11], %f1;
	add.s32 	%r7, %r7, %r2;
	cvt.s64.s32 	%rd12, %r7;
	setp.gt.s64 	%p2, %rd8, %rd12;
	@%p2 bra 	$L__BB0_2;
$L__BB0_3:
	ret;

}


// ===== COMPILED SASS (sm_100) =====

	.target	sm_100

	.elftype	@"ET_EXEC"


//--------------------- .note.nv.tkinfo           --------------------------
	.section	.note.nv.tkinfo,"",@"SHT_NOTE"
	.sectionflags	@"SHF_NOTE_NV_TKINFO"
	.tkinfo
        /*0018*/ 	.word	0x00000002
        /*0030*/ 	.string	""
        /*0030*/ 	.string	"ptxas"
        /*0030*/ 	.string	"Cuda compilation tools, release 13.0, V13.0.88"
        /*0030*/ 	.string	"Build cuda_13.0.r13.0/compiler.36424714_0"
        /*0030*/ 	.string	"-arch sm_100 -m 64 "



//--------------------- .note.nv.cuinfo           --------------------------
	.section	.note.nv.cuinfo,"",@"SHT_NOTE"
	.sectionflags	@"SHF_NOTE_NV_CUINFO"
        /*0018*/ 	.short	0x0002
        /*001a*/ 	.short	0x0064
        /*001c*/ 	.short	0x0082
	.zero		2


//--------------------- .nv.info                  --------------------------
	.section	.nv.info,"",@"SHT_CUDA_INFO"
	.align	4


	//----- nvinfo : EIATTR_REGCOUNT
	.align		4
        /*0000*/ 	.byte	0x04, 0x2f
        /*0002*/ 	.short	(.L_1 - .L_0)
	.align		4
.L_0:
        /*0004*/ 	.word	index@(_Z12AccessKernelPfS_l)
        /*0008*/ 	.word	0x0000000a


	//----- nvinfo : EIATTR_FRAME_SIZE
	.align		4
.L_1:
        /*000c*/ 	.byte	0x04, 0x11
        /*000e*/ 	.short	(.L_3 - .L_2)
	.align		4
.L_2:
        /*0010*/ 	.word	index@(_Z12AccessKernelPfS_l)
        /*0014*/ 	.word	0x00000000


	//----- nvinfo : EIATTR_MIN_STACK_SIZE
	.align		4
.L_3:
        /*0018*/ 	.byte	0x04, 0x12
        /*001a*/ 	.short	(.L_5 - .L_4)
	.align		4
.L_4:
        /*001c*/ 	.word	index@(_Z12AccessKernelPfS_l)
        /*0020*/ 	.word	0x00000000
.L_5:


//--------------------- .nv.compat                --------------------------
	.section	.nv.compat,"",@"SHT_CUDA_COMPAT_INFO"
	.align	4
        /*0000*/ 	.byte	0x02, 0x09, 0x00, 0x00, 0x02, 0x02, 0x01, 0x00, 0x02, 0x05, 0x05, 0x00, 0x03, 0x07, 0x01, 0x01
        /*0010*/ 	.byte	0x02, 0x03, 0x00, 0x00, 0x02, 0x06, 0x01, 0x00, 0x04, 0x0b, 0x08, 0x00, 0x09, 0x00, 0x00, 0x00
        /*0020*/ 	.byte	0x00, 0x00, 0x00, 0x00


//--------------------- .nv.info._Z12AccessKernelPfS_l --------------------------
	.section	.nv.info._Z12AccessKernelPfS_l,"",@"SHT_CUDA_INFO"
	.sectionflags	@""
	.align	4


	//----- nvinfo : EIATTR_CUDA_API_VERSION
	.align		4
        /*0000*/ 	.byte	0x04, 0x37
        /*0002*/ 	.short	(.L_7 - .L_6)
.L_6:
        /*0004*/ 	.word	0x00000082


	//----- nvinfo : EIATTR_KPARAM_INFO
	.align		4
.L_7:
        /*0008*/ 	.byte	0x04, 0x17
        /*000a*/ 	.short	(.L_9 - .L_8)
.L_8:
        /*000c*/ 	.word	0x00000000
        /*0010*/ 	.short	0x0002
        /*0012*/ 	.short	0x0010
        /*0014*/ 	.byte	0x00, 0xf0, 0x21, 0x00


	//----- nvinfo : EIATTR_KPARAM_INFO
	.align		4
.L_9:
        /*0018*/ 	.byte	0x04, 0x17
        /*001a*/ 	.short	(.L_11 - .L_10)
.L_10:
        /*001c*/ 	.word	0x00000000
        /*0020*/ 	.short	0x0001
        /*0022*/ 	.short	0x0008
        /*0024*/ 	.byte	0x00, 0xf5, 0x21, 0x00


	//----- nvinfo : EIATTR_KPARAM_INFO
	.align		4
.L_11:
        /*0028*/ 	.byte	0x04, 0x17
        /*002a*/ 	.short	(.L_13 - .L_12)
.L_12:
        /*002c*/ 	.word	0x00000000
        /*0030*/ 	.short	0x0000
        /*0032*/ 	.short	0x0000
        /*0034*/ 	.byte	0x00, 0xf5, 0x21, 0x00


	//----- nvinfo : EIATTR_SPARSE_MMA_MASK
	.align		4
.L_13:
        /*0038*/ 	.byte	0x03, 0x50
        /*003a*/ 	.short	0x0000


	//----- nvinfo : EIATTR_MAXREG_COUNT
	.align		4
        /*003c*/ 	.byte	0x03, 0x1b
        /*003e*/ 	.short	0x00ff


	//----- nvinfo : EIATTR_MERCURY_ISA_VERSION
	.align		4
        /*0040*/ 	.byte	0x03, 0x5f
        /*0042*/ 	.short	0x0101


	//----- nvinfo : EIATTR_VRC_CTA_INIT_COUNT
	.align		4
        /*0044*/ 	.byte	0x02, 0x4a
	.zero		1
	.zero		1


	//----- nvinfo : EIATTR_EXIT_INSTR_OFFSETS
	.align		4
        /*0048*/ 	.byte	0x04, 0x1c
        /*004a*/ 	.short	(.L_15 - .L_14)


	//   ....[0]....
.L_14:
        /*004c*/ 	.word	0x00000050


	//   ....[1]....
        /*0050*/ 	.word	0x000001b0


	//----- nvinfo : EIATTR_CRS_STACK_SIZE
	.align		4
.L_15:
        /*0054*/ 	.byte	0x04, 0x1e
        /*0056*/ 	.short	(.L_17 - .L_16)
.L_16:
        /*0058*/ 	.word	0x00000000


	//----- nvinfo : EIATTR_CBANK_PARAM_SIZE
	.align		4
.L_17:
        /*005c*/ 	.byte	0x03, 0x19
        /*005e*/ 	.short	0x0018


	//----- nvinfo : EIATTR_PARAM_CBANK
	.align		4
        /*0060*/ 	.byte	0x04, 0x0a
        /*0062*/ 	.short	(.L_19 - .L_18)
	.align		4
.L_18:
        /*0064*/ 	.word	index@(.nv.constant0._Z12AccessKernelPfS_l)
        /*0068*/ 	.short	0x0380
        /*006a*/ 	.short	0x0018


	//----- nvinfo : EIATTR_SW_WAR
	.align		4
.L_19:
        /*006c*/ 	.byte	0x04, 0x36
        /*006e*/ 	.short	(.L_21 - .L_20)
.L_20:
        /*0070*/ 	.word	0x00000008
.L_21:


//--------------------- .nv.callgraph             --------------------------
	.section	.nv.callgraph,"",@"SHT_CUDA_CALLGRAPH"
	.align	4
	.sectionentsize	8
	.align		4
        /*0000*/ 	.word	0x00000000
	.align		4
        /*0004*/ 	.word	0xffffffff
	.align		4
        /*0008*/ 	.word	0x00000000
	.align		4
        /*000c*/ 	.word	0xfffffffe
	.align		4
        /*0010*/ 	.word	0x00000000
	.align		4
        /*0014*/ 	.word	0xfffffffd
	.align		4
        /*0018*/ 	.word	0x00000000
	.align		4
        /*001c*/ 	.word	0xfffffffc


//--------------------- .text._Z12AccessKernelPfS_l --------------------------
	.section	.text._Z12AccessKernelPfS_l,"ax",@progbits
	.align	128
        .global         _Z12AccessKernelPfS_l
        .type           _Z12AccessKernelPfS_l,@function
        .size           _Z12AccessKernelPfS_l,(.L_x_2 - _Z12AccessKernelPfS_l)
        .other          _Z12AccessKernelPfS_l,@"STO_CUDA_ENTRY STV_DEFAULT"
_Z12AccessKernelPfS_l:
.text._Z12AccessKernelPfS_l:
[----:B------:R-:W-:Y:S01]  /*0000*/  LDC R1, c[0x0][0x37c] ;  /* 0x0000df00ff017b82 */ /* 0x000fe20000000800 */
[----:B------:R-:W0:Y:S01]  /*0010*/  S2R R0, SR_TID.X ;  /* 0x0000000000007919 */ /* 0x000e220000002100 */
[----:B------:R-:W0:Y:S02]  /*0020*/  LDCU.64 UR8, c[0x0][0x390] ;  /* 0x00007200ff0877ac */ /* 0x000e240008000a00 */
[----:B0-----:R-:W-:-:S04]  /*0030*/  ISETP.GE.U32.AND P0, PT, R0, UR8, PT ;  /* 0x0000000800007c0c */ /* 0x001fc8000bf06070 */
[----:B------:R-:W-:-:S13]  /*0040*/  ISETP.GE.AND.EX P0, PT, RZ, UR9, PT, P0 ;  /* 0x00000009ff007c0c */ /* 0x000fda000bf06300 */
[----:B------:R-:W-:Y:S05]  /*0050*/  @P0 EXIT ;  /* 0x000000000000094d */ /* 0x000fea0003800000 */
[----:B------:R-:W0:Y:S01]  /*0060*/  LDCU UR4, c[0x0][0x360] ;  /* 0x00006c00ff0477ac */ /* 0x000e220008000800 */
[----:B------:R-:W-:Y:S02]  /*0070*/  IMAD.MOV.U32 R6, RZ, RZ, R0 ;  /* 0x000000ffff067224 */ /* 0x000fe400078e0000 */
[----:B------:R-:W-:Y:S01]  /*0080*/  IMAD.MOV.U32 R7, RZ, RZ, RZ ;  /* 0x000000ffff077224 */ /* 0x000fe200078e00ff */
[----:B------:R-:W0:Y:S01]  /*0090*/  LDCU UR5, c[0x0][0x370] ;  /* 0x00006e00ff0577ac */ /* 0x000e220008000800 */
[----:B------:R-:W1:Y:S01]  /*00a0*/  LDCU.64 UR6, c[0x0][0x358] ;  /* 0x00006b00ff0677ac */ /* 0x000e620008000a00 */
[----:B------:R-:W2:Y:S01]  /*00b0*/  LDCU.128 UR12, c[0x0][0x380] ;  /* 0x00007000ff0c77ac */ /* 0x000ea20008000c00 */
[----:B0-----:R-:W-:-:S12]  /*00c0*/  UIMAD UR4, UR4, UR5, URZ ;  /* 0x00000005040472a4 */ /* 0x001fd8000f8e02ff */
.L_x_0:
[C---:B0-----:R-:W-:Y:S01]  /*00d0*/  IMAD.SHL.U32 R4, R6.reuse, 0x4, RZ ;  /* 0x0000000406047824 */ /* 0x041fe200078e00ff */
[----:B------:R-:W-:-:S04]  /*00e0*/  SHF.L.U64.HI R5, R6, 0x2, R7 ;  /* 0x0000000206057819 */ /* 0x000fc80000010207 */
[----:B--2---:R-:W-:-:S04]  /*00f0*/  IADD3 R2, P0, PT, R4, UR12, RZ ;  /* 0x0000000c04027c10 */ /* 0x004fc8000ff1e0ff */
[----:B------:R-:W-:-:S06]  /*0100*/  IADD3.X R3, PT, PT, R5, UR13, RZ, P0, !PT ;  /* 0x0000000d05037c10 */ /* 0x000fcc00087fe4ff */
[----:B-1----:R-:W2:Y:S01]  /*0110*/  LDG.E R3, desc[UR6][R2.64] ;  /* 0x0000000602037981 */ /* 0x002ea2000c1e1900 */
[----:B------:R-:W-:Y:S01]  /*0120*/  IADD3 R4, P0, PT, R4, UR14, RZ ;  /* 0x0000000e04047c10 */ /* 0x000fe2000ff1e0ff */
[----:B------:R-:W-:-:S03]  /*0130*/  VIADD R6, R0, UR4 ;  /* 0x0000000400067c36 */ /* 0x000fc60008000000 */
[----:B------:R-:W-:Y:S01]  /*0140*/  IADD3.X R5, PT, PT, R5, UR15, RZ, P0, !PT ;  /* 0x0000000f05057c10 */ /* 0x000fe200087fe4ff */
[--C-:B------:R-:W-:Y:S01]  /*0150*/  IMAD.MOV.U32 R0, RZ, RZ, R6.reuse ;  /* 0x000000ffff007224 */ /* 0x100fe200078e0006 */
[----:B------:R-:W-:Y:S02]  /*0160*/  ISETP.GE.U32.AND P0, PT, R6, UR8, PT ;  /* 0x0000000806007c0c */ /* 0x000fe4000bf06070 */
[----:B------:R-:W-:-:S04]  /*0170*/  SHF.R.S32.HI R7, RZ, 0x1f, R6 ;  /* 0x0000001fff077819 */ /* 0x000fc80000011406 */
[----:B------:R-:W-:Y:S01]  /*0180*/  ISETP.GE.AND.EX P0, PT, R7, UR9, PT, P0 ;  /* 0x0000000907007c0c */ /* 0x000fe2000bf06300 */
[----:B--2---:R0:W-:-:S12]  /*0190*/  STG.E desc[UR6][R4.64], R3 ;  /* 0x0000000304007986 */ /* 0x0041d8000c101906 */
[----:B------:R-:W-:Y:S05]  /*01a0*/  @!P0 BRA `(.L_x_0) ;  /* 0xfffffffc00c88947 */ /* 0x000fea000383ffff */
[----:B------:R-:W-:Y:S05]  /*01b0*/  EXIT ;  /* 0x000000000000794d */ /* 0x000fea0003800000 */
.L_x_1:
[----:B------:R-:W-:-:S00]  /*01c0*/  BRA `(.L_x_1) ;  /* 0xfffffffc00fc7947 */ /* 0x000fc0000383ffff */
[----:B------:R-:W-:-:S00]  /*01d0*/  NOP ;  /* 0x0000000000007918 */ /* 0x000fc00000000000 */
        /* <DEDUP_REMOVED lines=10> */
.L_x_2:


//--------------------- .nv.shared.reserved.0     --------------------------
	.section	.nv.shared.reserved.0,"aw",@nobits
	.weak		__nv_reservedSMEM_offset_0_alias
	.size		__nv_reservedSMEM_offset_0_alias, 0, 64
	.other		__nv_reservedSMEM_offset_0_alias,@"STO_CUDA_RESERVED_SHARED STV_DEFAULT"
__nv_reservedSMEM_offset_0_alias:
	.zero		0
	.zero		64


//--------------------- .nv.constant0._Z12AccessKernelPfS_l --------------------------
	.section	.nv.constant0._Z12AccessKernelPfS_l,"a",@progbits
	.sectionflags	@""
	.align	4
.nv.constant0._Z12AccessKernelPfS_l:
	.zero		920


//--------------------- SYMBOLS --------------------------

	.type		.nv.reservedSmem.offset0,@object
	.size		.nv.reservedSmem.offset0,0x4
